//
// Generated by NVIDIA NVVM Compiler
//
// Compiler Build ID: CL-36424714
// Cuda compilation tools, release 13.0, V13.0.88
// Based on NVVM 20.0.0
//

.version 9.0
.target sm_100
.address_size 64

	// .globl	_Z18init_random_doublePdmm
// _ZZ20transpose_tiled_rectIdLi32ELi8EEvPKT_PS0_iiiiiE4tile has been demoted

.visible .entry _Z18init_random_doublePdmm(
	.param .u64 .ptr .align 1 _Z18init_random_doublePdmm_param_0,
	.param .u64 _Z18init_random_doublePdmm_param_1,
	.param .u64 _Z18init_random_doublePdmm_param_2
)
{
	.reg .pred 	%p<2>;
	.reg .b32 	%r<4>;
	.reg .b64 	%rd<21>;
	.reg .b64 	%fd<4>;

	ld.param.u64 	%rd2, [_Z18init_random_doublePdmm_param_0];
	ld.param.u64 	%rd4, [_Z18init_random_doublePdmm_param_1];
	ld.param.u64 	%rd3, [_Z18init_random_doublePdmm_param_2];
	mov.u32 	%r1, %ctaid.x;
	mov.u32 	%r2, %ntid.x;
	mul.wide.u32 	%rd5, %r1, %r2;
	mov.u32 	%r3, %tid.x;
	cvt.u64.u32 	%rd6, %r3;
	add.s64 	%rd1, %rd5, %rd6;
	setp.ge.u64 	%p1, %rd1, %rd4;
	@%p1 bra 	$L__BB0_2;
	cvta.to.global.u64 	%rd7, %rd2;
	add.s64 	%rd8, %rd1, %rd3;
	add.s64 	%rd9, %rd8, -7046029254386353131;
	shr.u64 	%rd10, %rd9, 30;
	xor.b64  	%rd11, %rd10, %rd9;
	mul.lo.s64 	%rd12, %rd11, -4658895280553007687;
	shr.u64 	%rd13, %rd12, 27;
	xor.b64  	%rd14, %rd13, %rd12;
	mul.lo.s64 	%rd15, %rd14, -7723592293110705685;
	shr.u64 	%rd16, %rd15, 42;
	shr.u64 	%rd17, %rd15, 11;
	xor.b64  	%rd18, %rd16, %rd17;
	cvt.rn.f64.u64 	%fd1, %rd18;
	mul.f64 	%fd2, %fd1, 0d3CA0000000000000;
	fma.rn.f64 	%fd3, %fd2, 0d4000000000000000, 0dBFF0000000000000;
	shl.b64 	%rd19, %rd1, 3;
	add.s64 	%rd20, %rd7, %rd19;
	st.global.f64 	[%rd20], %fd3;
$L__BB0_2:
	ret;

}
	// .globl	_Z15set_zero_doublePdm
.visible .entry _Z15set_zero_doublePdm(
	.param .u64 .ptr .align 1 _Z15set_zero_doublePdm_param_0,
	.param .u64 _Z15set_zero_doublePdm_param_1
)
{
	.reg .pred 	%p<2>;
	.reg .b32 	%r<4>;
	.reg .b64 	%rd<10>;

	ld.param.u64 	%rd2, [_Z15set_zero_doublePdm_param_0];
	ld.param.u64 	%rd3, [_Z15set_zero_doublePdm_param_1];
	mov.u32 	%r1, %ctaid.x;
	mov.u32 	%r2, %ntid.x;
	mul.wide.u32 	%rd4, %r1, %r2;
	mov.u32 	%r3, %tid.x;
	cvt.u64.u32 	%rd5, %r3;
	add.s64 	%rd1, %rd4, %rd5;
	setp.ge.u64 	%p1, %rd1, %rd3;
	@%p1 bra 	$L__BB1_2;
	cvta.to.global.u64 	%rd6, %rd2;
	shl.b64 	%rd7, %rd1, 3;
	add.s64 	%rd8, %rd6, %rd7;
	mov.b64 	%rd9, 0;
	st.global.u64 	[%rd8], %rd9;
$L__BB1_2:
	ret;

}
	// .globl	_Z20transpose_tiled_rectIdLi32ELi8EEvPKT_PS0_iiiii
.visible .entry _Z20transpose_tiled_rectIdLi32ELi8EEvPKT_PS0_iiiii(
	.param .u64 .ptr .align 1 _Z20transpose_tiled_rectIdLi32ELi8EEvPKT_PS0_iiiii_param_0,
	.param .u64 .ptr .align 1 _Z20transpose_tiled_rectIdLi32ELi8EEvPKT_PS0_iiiii_param_1,
	.param .u32 _Z20transpose_tiled_rectIdLi32ELi8EEvPKT_PS0_iiiii_param_2,
	.param .u32 _Z20transpose_tiled_rectIdLi32ELi8EEvPKT_PS0_iiiii_param_3,
	.param .u32 _Z20transpose_tiled_rectIdLi32ELi8EEvPKT_PS0_iiiii_param_4,
	.param .u32 _Z20transpose_tiled_rectIdLi32ELi8EEvPKT_PS0_iiiii_param_5,
	.param .u32 _Z20transpose_tiled_rectIdLi32ELi8EEvPKT_PS0_iiiii_param_6
)
{
	.reg .pred 	%p<21>;
	.reg .b32 	%r<32>;
	.reg .b64 	%rd<27>;
	.reg .b64 	%fd<9>;
	// demoted variable
	.shared .align 8 .b8 _ZZ20transpose_tiled_rectIdLi32ELi8EEvPKT_PS0_iiiiiE4tile[8448];
	ld.param.u64 	%rd5, [_Z20transpose_tiled_rectIdLi32ELi8EEvPKT_PS0_iiiii_param_0];
	ld.param.u64 	%rd4, [_Z20transpose_tiled_rectIdLi32ELi8EEvPKT_PS0_iiiii_param_1];
	ld.param.u32 	%r9, [_Z20transpose_tiled_rectIdLi32ELi8EEvPKT_PS0_iiiii_param_2];
	ld.param.u32 	%r12, [_Z20transpose_tiled_rectIdLi32ELi8EEvPKT_PS0_iiiii_param_3];
	ld.param.u32 	%r13, [_Z20transpose_tiled_rectIdLi32ELi8EEvPKT_PS0_iiiii_param_4];
	ld.param.u32 	%r10, [_Z20transpose_tiled_rectIdLi32ELi8EEvPKT_PS0_iiiii_param_5];
	ld.param.u32 	%r14, [_Z20transpose_tiled_rectIdLi32ELi8EEvPKT_PS0_iiiii_param_6];
	cvta.to.global.u64 	%rd1, %rd5;
	mov.u32 	%r15, %ctaid.x;
	shl.b32 	%r16, %r15, 5;
	mov.u32 	%r1, %tid.x;
	add.s32 	%r2, %r16, %r1;
	mov.u32 	%r17, %ctaid.y;
	shl.b32 	%r18, %r17, 5;
	mov.u32 	%r3, %tid.y;
	add.s32 	%r19, %r18, %r3;
	add.s32 	%r20, %r12, %r2;
	setp.lt.s32 	%p5, %r2, %r10;
	cvt.s64.s32 	%rd2, %r20;
	shl.b32 	%r21, %r1, 3;
	mov.u32 	%r22, _ZZ20transpose_tiled_rectIdLi32ELi8EEvPKT_PS0_iiiiiE4tile;
	add.s32 	%r5, %r22, %r21;
	add.s32 	%r6, %r19, %r13;
	setp.lt.s32 	%p6, %r19, %r14;
	and.pred  	%p1, %p5, %p6;
	mad.lo.s32 	%r7, %r3, 264, %r5;
	not.pred 	%p7, %p1;
	@%p7 bra 	$L__BB2_2;
	mul.wide.s32 	%rd6, %r6, %r9;
	add.s64 	%rd7, %rd6, %rd2;
	shl.b64 	%rd8, %rd7, 3;
	add.s64 	%rd9, %rd1, %rd8;
	ld.global.nc.f64 	%fd1, [%rd9];
	st.shared.f64 	[%r7], %fd1;
$L__BB2_2:
	setp.lt.s32 	%p8, %r2, %r10;
	add.s32 	%r23, %r19, 8;
	setp.lt.s32 	%p9, %r23, %r14;
	and.pred  	%p2, %p8, %p9;
	not.pred 	%p10, %p2;
	@%p10 bra 	$L__BB2_4;
	add.s32 	%r24, %r6, 8;
	mul.wide.s32 	%rd10, %r24, %r9;
	add.s64 	%rd11, %rd10, %rd2;
	shl.b64 	%rd12, %rd11, 3;
	add.s64 	%rd13, %rd1, %rd12;
	ld.global.nc.f64 	%fd2, [%rd13];
	st.shared.f64 	[%r7+2112], %fd2;
$L__BB2_4:
	setp.lt.s32 	%p11, %r2, %r10;
	add.s32 	%r25, %r19, 16;
	setp.lt.s32 	%p12, %r25, %r14;
	and.pred  	%p3, %p11, %p12;
	not.pred 	%p13, %p3;
	@%p13 bra 	$L__BB2_6;
	add.s32 	%r26, %r6, 16;
	mul.wide.s32 	%rd14, %r26, %r9;
	add.s64 	%rd15, %rd14, %rd2;
	shl.b64 	%rd16, %rd15, 3;
	add.s64 	%rd17, %rd1, %rd16;
	ld.global.nc.f64 	%fd3, [%rd17];
	st.shared.f64 	[%r7+4224], %fd3;
$L__BB2_6:
	setp.lt.s32 	%p14, %r2, %r10;
	add.s32 	%r27, %r19, 24;
	setp.lt.s32 	%p15, %r27, %r14;
	and.pred  	%p4, %p14, %p15;
	not.pred 	%p16, %p4;
	@%p16 bra 	$L__BB2_8;
	add.s32 	%r28, %r6, 24;
	mul.wide.s32 	%rd18, %r28, %r9;
	add.s64 	%rd19, %rd18, %rd2;
	shl.b64 	%rd20, %rd19, 3;
	add.s64 	%rd21, %rd1, %rd20;
	ld.global.nc.f64 	%fd4, [%rd21];
	st.shared.f64 	[%r7+6336], %fd4;
$L__BB2_8:
	cvt.s64.s32 	%rd22, %r9;
	bar.sync 	0;
	shl.b32 	%r29, %r1, 8;
	add.s32 	%r30, %r5, %r29;
	shl.b32 	%r31, %r3, 3;
	add.s32 	%r8, %r30, %r31;
	cvt.s64.s32 	%rd23, %r6;
	mad.lo.s64 	%rd24, %rd2, %rd22, %rd23;
	cvta.to.global.u64 	%rd25, %rd4;
	shl.b64 	%rd26, %rd24, 3;
	add.s64 	%rd3, %rd25, %rd26;
	@%p7 bra 	$L__BB2_10;
	ld.shared.f64 	%fd5, [%r8];
	st.global.f64 	[%rd3], %fd5;
$L__BB2_10:
	@%p10 bra 	$L__BB2_12;
	ld.shared.f64 	%fd6, [%r8+64];
	st.global.f64 	[%rd3+64], %fd6;
$L__BB2_12:
	@%p13 bra 	$L__BB2_14;
	ld.shared.f64 	%fd7, [%r8+128];
	st.global.f64 	[%rd3+128], %fd7;
$L__BB2_14:
	@%p16 bra 	$L__BB2_16;
	ld.shared.f64 	%fd8, [%r8+192];
	st.global.f64 	[%rd3+192], %fd8;
$L__BB2_16:
	ret;

}


// ===== COMPILED SASS (sm_100) =====

	.target	sm_100

	.elftype	@"ET_EXEC"


//--------------------- .note.nv.tkinfo           --------------------------
	.section	.note.nv.tkinfo,"",@"SHT_NOTE"
	.sectionflags	@"SHF_NOTE_NV_TKINFO"
	.tkinfo
        /*0018*/ 	.word	0x00000002
        /*0030*/ 	.string	""
        /*0030*/ 	.string	"ptxas"
        /*0030*/ 	.string	"Cuda compilation tools, release 13.0, V13.0.88"
        /*0030*/ 	.string	"Build cuda_13.0.r13.0/compiler.36424714_0"
        /*0030*/ 	.string	"-arch sm_100 -m 64 "



//--------------------- .note.nv.cuinfo           --------------------------
	.section	.note.nv.cuinfo,"",@"SHT_NOTE"
	.sectionflags	@"SHF_NOTE_NV_CUINFO"
        /*0018*/ 	.short	0x0002
        /*001a*/ 	.short	0x0064
        /*001c*/ 	.short	0x0082
	.zero		2


//--------------------- .nv.info                  --------------------------
	.section	.nv.info,"",@"SHT_CUDA_INFO"
	.align	4


	//----- nvinfo : EIATTR_REGCOUNT
	.align		4
        /*0000*/ 	.byte	0x04, 0x2f
        /*0002*/ 	.short	(.L_1 - .L_0)
	.align		4
.L_0:
        /*0004*/ 	.word	index@(_Z18init_random_doublePdmm)
        /*0008*/ 	.word	0x0000000e


	//----- nvinfo : EIATTR_FRAME_SIZE
	.align		4
.L_1:
        /*000c*/ 	.byte	0x04, 0x11
        /*000e*/ 	.short	(.L_3 - .L_2)
	.align		4
.L_2:
        /*0010*/ 	.word	index@(_Z18init_random_doublePdmm)
        /*0014*/ 	.word	0x00000000


	//----- nvinfo : EIATTR_REGCOUNT
	.align		4
.L_3:
        /*0018*/ 	.byte	0x04, 0x2f
        /*001a*/ 	.short	(.L_5 - .L_4)
	.align		4
.L_4:
        /*001c*/ 	.word	index@(_Z15set_zero_doublePdm)
        /*0020*/ 	.word	0x00000008


	//----- nvinfo : EIATTR_FRAME_SIZE
	.align		4
.L_5:
        /*0024*/ 	.byte	0x04, 0x11
        /*0026*/ 	.short	(.L_7 - .L_6)
	.align		4
.L_6:
        /*0028*/ 	.word	index@(_Z15set_zero_doublePdm)
        /*002c*/ 	.word	0x00000000


	//----- nvinfo : EIATTR_REGCOUNT
	.align		4
.L_7:
        /*0030*/ 	.byte	0x04, 0x2f
        /*0032*/ 	.short	(.L_9 - .L_8)
	.align		4
.L_8:
        /*0034*/ 	.word	index@(_Z20transpose_tiled_rectIdLi32ELi8EEvPKT_PS0_iiiii)
        /*0038*/ 	.word	0x00000018


	//----- nvinfo : EIATTR_FRAME_SIZE
	.align		4
.L_9:
        /*003c*/ 	.byte	0x04, 0x11
        /*003e*/ 	.short	(.L_11 - .L_10)
	.align		4
.L_10:
        /*0040*/ 	.word	index@(_Z20transpose_tiled_rectIdLi32ELi8EEvPKT_PS0_iiiii)
        /*0044*/ 	.word	0x00000000


	//----- nvinfo : EIATTR_MIN_STACK_SIZE
	.align		4
.L_11:
        /*0048*/ 	.byte	0x04, 0x12
        /*004a*/ 	.short	(.L_13 - .L_12)
	.align		4
.L_12:
        /*004c*/ 	.word	index@(_Z20transpose_tiled_rectIdLi32ELi8EEvPKT_PS0_iiiii)
        /*0050*/ 	.word	0x00000000


	//----- nvinfo : EIATTR_MIN_STACK_SIZE
	.align		4
.L_13:
        /*0054*/ 	.byte	0x04, 0x12
        /*0056*/ 	.short	(.L_15 - .L_14)
	.align		4
.L_14:
        /*0058*/ 	.word	index@(_Z15set_zero_doublePdm)
        /*005c*/ 	.word	0x00000000


	//----- nvinfo : EIATTR_MIN_STACK_SIZE
	.align		4
.L_15:
        /*0060*/ 	.byte	0x04, 0x12
        /*0062*/ 	.short	(.L_17 - .L_16)
	.align		4
.L_16:
        /*0064*/ 	.word	index@(_Z18init_random_doublePdmm)
        /*0068*/ 	.word	0x00000000
.L_17:


//--------------------- .nv.compat                --------------------------
	.section	.nv.compat,"",@"SHT_CUDA_COMPAT_INFO"
	.align	4
        /*0000*/ 	.byte	0x02, 0x09, 0x00, 0x00, 0x02, 0x02, 0x01, 0x00, 0x02, 0x05, 0x05, 0x00, 0x03, 0x07, 0x01, 0x01
        /*0010*/ 	.byte	0x02, 0x03, 0x00, 0x00, 0x02, 0x06, 0x01, 0x00, 0x04, 0x0b, 0x08, 0x00, 0x01, 0x00, 0x00, 0x00
        /*0020*/ 	.byte	0x00, 0x00, 0x00, 0x00


//--------------------- .nv.info._Z20transpose_tiled_rectIdLi32ELi8EEvPKT_PS0_iiiii --------------------------
	.section	.nv.info._Z20transpose_tiled_rectIdLi32ELi8EEvPKT_PS0_iiiii,"",@"SHT_CUDA_INFO"
	.sectionflags	@""
	.align	4


	//----- nvinfo : EIATTR_CUDA_API_VERSION
	.align		4
        /*0000*/ 	.byte	0x04, 0x37
        /*0002*/ 	.short	(.L_19 - .L_18)
.L_18:
        /*0004*/ 	.word	0x00000082


	//----- nvinfo : EIATTR_KPARAM_INFO
	.align		4
.L_19:
        /*0008*/ 	.byte	0x04, 0x17
        /*000a*/ 	.short	(.L_21 - .L_20)
.L_20:
        /*000c*/ 	.word	0x00000000
        /*0010*/ 	.short	0x0006
        /*0012*/ 	.short	0x0020
        /*0014*/ 	.byte	0x00, 0xf0, 0x11, 0x00


	//----- nvinfo : EIATTR_KPARAM_INFO
	.align		4
.L_21:
        /*0018*/ 	.byte	0x04, 0x17
        /*001a*/ 	.short	(.L_23 - .L_22)
.L_22:
        /*001c*/ 	.word	0x00000000
        /*0020*/ 	.short	0x0005
        /*0022*/ 	.short	0x001c
        /*0024*/ 	.byte	0x00, 0xf0, 0x11, 0x00


	//----- nvinfo : EIATTR_KPARAM_INFO
	.align		4
.L_23:
        /*0028*/ 	.byte	0x04, 0x17
        /*002a*/ 	.short	(.L_25 - .L_24)
.L_24:
        /*002c*/ 	.word	0x00000000
        /*0030*/ 	.short	0x0004
        /*0032*/ 	.short	0x0018
        /*0034*/ 	.byte	0x00, 0xf0, 0x11, 0x00


	//----- nvinfo : EIATTR_KPARAM_INFO
	.align		4
.L_25:
        /*0038*/ 	.byte	0x04, 0x17
        /*003a*/ 	.short	(.L_27 - .L_26)
.L_26:
        /*003c*/ 	.word	0x00000000
        /*0040*/ 	.short	0x0003
        /*0042*/ 	.short	0x0014
        /*0044*/ 	.byte	0x00, 0xf0, 0x11, 0x00


	//----- nvinfo : EIATTR_KPARAM_INFO
	.align		4
.L_27:
        /*0048*/ 	.byte	0x04, 0x17
        /*004a*/ 	.short	(.L_29 - .L_28)
.L_28:
        /*004c*/ 	.word	0x00000000
        /*0050*/ 	.short	0x0002
        /*0052*/ 	.short	0x0010
        /*0054*/ 	.byte	0x00, 0xf0, 0x11, 0x00


	//----- nvinfo : EIATTR_KPARAM_INFO
	.align		4
.L_29:
        /*0058*/ 	.byte	0x04, 0x17
        /*005a*/ 	.short	(.L_31 - .L_30)
.L_30:
        /*005c*/ 	.word	0x00000000
        /*0060*/ 	.short	0x0001
        /*0062*/ 	.short	0x0008
        /*0064*/ 	.byte	0x00, 0xf5, 0x21, 0x00


	//----- nvinfo : EIATTR_KPARAM_INFO
	.align		4
.L_31:
        /*0068*/ 	.byte	0x04, 0x17
        /*006a*/ 	.short	(.L_33 - .L_32)
.L_32:
        /*006c*/ 	.word	0x00000000
        /*0070*/ 	.short	0x0000
        /*0072*/ 	.short	0x0000
        /*0074*/ 	.byte	0x00, 0xf5, 0x21, 0x00


	//----- nvinfo : EIATTR_SPARSE_MMA_MASK
	.align		4
.L_33:
        /*0078*/ 	.byte	0x03, 0x50
        /*007a*/ 	.short	0x0000


	//----- nvinfo : EIATTR_MAXREG_COUNT
	.align		4
        /*007c*/ 	.byte	0x03, 0x1b
        /*007e*/ 	.short	0x00ff


	//----- nvinfo : EIATTR_NUM_BARRIERS
	.align		4
        /*0080*/ 	.byte	0x02, 0x4c
        /*0082*/ 	.byte	0x01
	.zero		1


	//----- nvinfo : EIATTR_MERCURY_ISA_VERSION
	.align		4
        /*0084*/ 	.byte	0x03, 0x5f
        /*0086*/ 	.short	0x0101


	//----- nvinfo : EIATTR_VRC_CTA_INIT_COUNT
	.align		4
        /*0088*/ 	.byte	0x02, 0x4a
	.zero		1
	.zero		1


	//----- nvinfo : EIATTR_EXIT_INSTR_OFFSETS
	.align		4
        /*008c*/ 	.byte	0x04, 0x1c
        /*008e*/ 	.short	(.L_35 - .L_34)


	//   ....[0]....
.L_34:
        /*0090*/ 	.word	0x000004f0


	//   ....[1]....
        /*0094*/ 	.word	0x00000520


	//----- nvinfo : EIATTR_CBANK_PARAM_SIZE
	.align		4
.L_35:
        /*0098*/ 	.byte	0x03, 0x19
        /*009a*/ 	.short	0x0024


	//----- nvinfo : EIATTR_PARAM_CBANK
	.align		4
        /*009c*/ 	.byte	0x04, 0x0a
        /*009e*/ 	.short	(.L_37 - .L_36)
	.align		4
.L_36:
        /*00a0*/ 	.word	index@(.nv.constant0._Z20transpose_tiled_rectIdLi32ELi8EEvPKT_PS0_iiiii)
        /*00a4*/ 	.short	0x0380
        /*00a6*/ 	.short	0x0024


	//----- nvinfo : EIATTR_SW_WAR
	.align		4
.L_37:
        /*00a8*/ 	.byte	0x04, 0x36
        /*00aa*/ 	.short	(.L_39 - .L_38)
.L_38:
        /*00ac*/ 	.word	0x00000008
.L_39:


//--------------------- .nv.info._Z15set_zero_doublePdm --------------------------
	.section	.nv.info._Z15set_zero_doublePdm,"",@"SHT_CUDA_INFO"
	.sectionflags	@""
	.align	4


	//----- nvinfo : EIATTR_CUDA_API_VERSION
	.align		4
        /*0000*/ 	.byte	0x04, 0x37
        /*0002*/ 	.short	(.L_41 - .L_40)
.L_40:
        /*0004*/ 	.word	0x00000082


	//----- nvinfo : EIATTR_KPARAM_INFO
	.align		4
.L_41:
        /*0008*/ 	.byte	0x04, 0x17
        /*000a*/ 	.short	(.L_43 - .L_42)
.L_42:
        /*000c*/ 	.word	0x00000000
        /*0010*/ 	.short	0x0001
        /*0012*/ 	.short	0x0008
        /*0014*/ 	.byte	0x00, 0xf0, 0x21, 0x00


	//----- nvinfo : EIATTR_KPARAM_INFO
	.align		4
.L_43:
        /*0018*/ 	.byte	0x04, 0x17
        /*001a*/ 	.short	(.L_45 - .L_44)
.L_44:
        /*001c*/ 	.word	0x00000000
        /*0020*/ 	.short	0x0000
        /*0022*/ 	.short	0x0000
        /*0024*/ 	.byte	0x00, 0xf5, 0x21, 0x00


	//----- nvinfo : EIATTR_SPARSE_MMA_MASK
	.align		4
.L_45:
        /*0028*/ 	.byte	0x03, 0x50
        /*002a*/ 	.short	0x0000


	//----- nvinfo : EIATTR_MAXREG_COUNT
	.align		4
        /*002c*/ 	.byte	0x03, 0x1b
        /*002e*/ 	.short	0x00ff


	//----- nvinfo : EIATTR_MERCURY_ISA_VERSION
	.align		4
        /*0030*/ 	.byte	0x03, 0x5f
        /*0032*/ 	.short	0x0101


	//----- nvinfo : EIATTR_VRC_CTA_INIT_COUNT
	.align		4
        /*0034*/ 	.byte	0x02, 0x4a
	.zero		1
	.zero		1


	//----- nvinfo : EIATTR_EXIT_INSTR_OFFSETS
	.align		4
        /*0038*/ 	.byte	0x04, 0x1c
        /*003a*/ 	.short	(.L_47 - .L_46)


	//   ....[0]....
.L_46:
        /*003c*/ 	.word	0x00000090


	//   ....[1]....
        /*0040*/ 	.word	0x000000f0


	//----- nvinfo : EIATTR_CBANK_PARAM_SIZE
	.align		4
.L_47:
        /*0044*/ 	.byte	0x03, 0x19
        /*0046*/ 	.short	0x0010


	//----- nvinfo : EIATTR_PARAM_CBANK
	.align		4
        /*0048*/ 	.byte	0x04, 0x0a
        /*004a*/ 	.short	(.L_49 - .L_48)
	.align		4
.L_48:
        /*004c*/ 	.word	index@(.nv.constant0._Z15set_zero_doublePdm)
        /*0050*/ 	.short	0x0380
        /*0052*/ 	.short	0x0010


	//----- nvinfo : EIATTR_SW_WAR
	.align		4
.L_49:
        /*0054*/ 	.byte	0x04, 0x36
        /*0056*/ 	.short	(.L_51 - .L_50)
.L_50:
        /*0058*/ 	.word	0x00000008
.L_51:


//--------------------- .nv.info._Z18init_random_doublePdmm --------------------------
	.section	.nv.info._Z18init_random_doublePdmm,"",@"SHT_CUDA_INFO"
	.sectionflags	@""
	.align	4


	//----- nvinfo : EIATTR_CUDA_API_VERSION
	.align		4
        /*0000*/ 	.byte	0x04, 0x37
        /*0002*/ 	.short	(.L_53 - .L_52)
.L_52:
        /*0004*/ 	.word	0x00000082


	//----- nvinfo : EIATTR_KPARAM_INFO
	.align		4
.L_53:
        /*0008*/ 	.byte	0x04, 0x17
        /*000a*/ 	.short	(.L_55 - .L_54)
.L_54:
        /*000c*/ 	.word	0x00000000
        /*0010*/ 	.short	0x0002
        /*0012*/ 	.short	0x0010
        /*0014*/ 	.byte	0x00, 0xf0, 0x21, 0x00


	//----- nvinfo : EIATTR_KPARAM_INFO
	.align		4
.L_55:
        /*0018*/ 	.byte	0x04, 0x17
        /*001a*/ 	.short	(.L_57 - .L_56)
.L_56:
        /*001c*/ 	.word	0x00000000
        /*0020*/ 	.short	0x0001
        /*0022*/ 	.short	0x0008
        /*0024*/ 	.byte	0x00, 0xf0, 0x21, 0x00


	//----- nvinfo : EIATTR_KPARAM_INFO
	.align		4
.L_57:
        /*0028*/ 	.byte	0x04, 0x17
        /*002a*/ 	.short	(.L_59 - .L_58)
.L_58:
        /*002c*/ 	.word	0x00000000
        /*0030*/ 	.short	0x0000
        /*0032*/ 	.short	0x0000
        /*0034*/ 	.byte	0x00, 0xf5, 0x21, 0x00


	//----- nvinfo : EIATTR_SPARSE_MMA_MASK
	.align		4
.L_59:
        /*0038*/ 	.byte	0x03, 0x50
        /*003a*/ 	.short	0x0000


	//----- nvinfo : EIATTR_MAXREG_COUNT
	.align		4
        /*003c*/ 	.byte	0x03, 0x1b
        /*003e*/ 	.short	0x00ff


	//----- nvinfo : EIATTR_MERCURY_ISA_VERSION
	.align		4
        /*0040*/ 	.byte	0x03, 0x5f
        /*0042*/ 	.short	0x0101


	//----- nvinfo : EIATTR_VRC_CTA_INIT_COUNT
	.align		4
        /*0044*/ 	.byte	0x02, 0x4a
	.zero		1
	.zero		1


	//----- nvinfo : EIATTR_EXIT_INSTR_OFFSETS
	.align		4
        /*0048*/ 	.byte	0x04, 0x1c
        /*004a*/ 	.short	(.L_61 - .L_60)


	//   ....[0]....
.L_60:
        /*004c*/ 	.word	0x00000090


	//   ....[1]....
        /*0050*/ 	.word	0x000002c0


	//----- nvinfo : EIATTR_CBANK_PARAM_SIZE
	.align		4
.L_61:
        /*0054*/ 	.byte	0x03, 0x19
        /*0056*/ 	.short	0x0018


	//----- nvinfo : EIATTR_PARAM_CBANK
	.align		4
        /*0058*/ 	.byte	0x04, 0x0a
        /*005a*/ 	.short	(.L_63 - .L_62)
	.align		4
.L_62:
        /*005c*/ 	.word	index@(.nv.constant0._Z18init_random_doublePdmm)
        /*0060*/ 	.short	0x0380
        /*0062*/ 	.short	0x0018


	//----- nvinfo : EIATTR_SW_WAR
	.align		4
.L_63:
        /*0064*/ 	.byte	0x04, 0x36
        /*0066*/ 	.short	(.L_65 - .L_64)
.L_64:
        /*0068*/ 	.word	0x00000008
.L_65:


//--------------------- .nv.callgraph             --------------------------
	.section	.nv.callgraph,"",@"SHT_CUDA_CALLGRAPH"
	.align	4
	.sectionentsize	8
	.align		4
        /*0000*/ 	.word	0x00000000
	.align		4
        /*0004*/ 	.word	0xffffffff
	.align		4
        /*0008*/ 	.word	0x00000000
	.align		4
        /*000c*/ 	.word	0xfffffffe
	.align		4
        /*0010*/ 	.word	0x00000000
	.align		4
        /*0014*/ 	.word	0xfffffffd
	.align		4
        /*0018*/ 	.word	0x00000000
	.align		4
        /*001c*/ 	.word	0xfffffffc


//--------------------- .text._Z20transpose_tiled_rectIdLi32ELi8EEvPKT_PS0_iiiii --------------------------
	.section	.text._Z20transpose_tiled_rectIdLi32ELi8EEvPKT_PS0_iiiii,"ax",@progbits
	.align	128
        .global         _Z20transpose_tiled_rectIdLi32ELi8EEvPKT_PS0_iiiii
        .type           _Z20transpose_tiled_rectIdLi32ELi8EEvPKT_PS0_iiiii,@function
        .size           _Z20transpose_tiled_rectIdLi32ELi8EEvPKT_PS0_iiiii,(.L_x_3 - _Z20transpose_tiled_rectIdLi32ELi8EEvPKT_PS0_iiiii)
        .other          _Z20transpose_tiled_rectIdLi32ELi8EEvPKT_PS0_iiiii,@"STO_CUDA_ENTRY STV_DEFAULT"
_Z20transpose_tiled_rectIdLi32ELi8EEvPKT_PS0_iiiii:
.text._Z20transpose_tiled_rectIdLi32ELi8EEvPKT_PS0_iiiii:
[----:B------:R-:W-:Y:S01]  /*0000*/  LDC R1, c[0x0][0x37c] ;  /* 0x0000df00ff017b82 */ /* 0x000fe20000000800 */
[----:B------:R-:W0:Y:S01]  /*0010*/  S2R R0, SR_TID.Y ;  /* 0x0000000000007919 */ /* 0x000e220000002200 */
[----:B------:R-:W1:Y:S01]  /*0020*/  LDCU UR4, c[0x0][0x3a0] ;  /* 0x00007400ff0477ac */ /* 0x000e620008000800 */
[----:B------:R-:W0:Y:S01]  /*0030*/  S2R R3, SR_CTAID.Y ;  /* 0x0000000000037919 */ /* 0x000e220000002600 */
[----:B------:R-:W2:Y:S01]  /*0040*/  LDCU.64 UR6, c[0x0][0x398] ;  /* 0x00007300ff0677ac */ /* 0x000ea20008000a00 */
[----:B------:R-:W3:Y:S01]  /*0050*/  S2R R16, SR_CTAID.X ;  /* 0x0000000000107919 */ /* 0x000ee20000002500 */
[----:B------:R-:W4:Y:S01]  /*0060*/  LDCU UR8, c[0x0][0x390] ;  /* 0x00007200ff0877ac */ /* 0x000f220008000800 */
[----:B------:R-:W3:Y:S01]  /*0070*/  S2R R19, SR_TID.X ;  /* 0x0000000000137919 */ /* 0x000ee20000002100 */
[----:B------:R-:W5:Y:S01]  /*0080*/  S2UR UR5, SR_CgaCtaId ;  /* 0x00000000000579c3 */ /* 0x000f620000008800 */
[----:B------:R-:W5:Y:S01]  /*0090*/  LDCU.64 UR10, c[0x0][0x388] ;  /* 0x00007100ff0a77ac */ /* 0x000f620008000a00 */
[----:B0-----:R-:W-:-:S04]  /*00a0*/  IMAD R18, R3, 0x20, R0 ;  /* 0x0000002003127824 */ /* 0x001fc800078e0200 */
[C---:B------:R-:W-:Y:S01]  /*00b0*/  VIADD R2, R18.reuse, 0x8 ;  /* 0x0000000812027836 */ /* 0x040fe20000000000 */
[C---:B-1----:R-:W-:Y:S01]  /*00c0*/  ISETP.GE.AND P0, PT, R18.reuse, UR4, PT ;  /* 0x0000000412007c0c */ /* 0x042fe2000bf06270 */
[C---:B------:R-:W-:Y:S02]  /*00d0*/  VIADD R3, R18.reuse, 0x10 ;  /* 0x0000001012037836 */ /* 0x040fe40000000000 */
[----:B------:R-:W-:Y:S01]  /*00e0*/  VIADD R4, R18, 0x18 ;  /* 0x0000001812047836 */ /* 0x000fe20000000000 */
[----:B------:R-:W-:Y:S01]  /*00f0*/  ISETP.GE.AND P1, PT, R2, UR4, PT ;  /* 0x0000000402007c0c */ /* 0x000fe2000bf26270 */
[----:B---3--:R-:W-:Y:S01]  /*0100*/  IMAD R16, R16, 0x20, R19 ;  /* 0x0000002010107824 */ /* 0x008fe200078e0213 */
[----:B------:R-:W-:Y:S01]  /*0110*/  ISETP.GE.AND P2, PT, R3, UR4, PT ;  /* 0x0000000403007c0c */ /* 0x000fe2000bf46270 */
[----:B--2---:R-:W-:Y:S01]  /*0120*/  VIADD R18, R18, UR6 ;  /* 0x0000000612127c36 */ /* 0x004fe20008000000 */
[----:B------:R-:W-:Y:S01]  /*0130*/  ISETP.GE.AND P3, PT, R4, UR4, PT ;  /* 0x0000000404007c0c */ /* 0x000fe2000bf66270 */
[----:B------:R-:W0:Y:S01]  /*0140*/  LDCU UR4, c[0x0][0x394] ;  /* 0x00007280ff0477ac */ /* 0x000e220008000800 */
[----:B------:R-:W-:-:S02]  /*0150*/  ISETP.LT.AND P0, PT, R16, UR7, !P0 ;  /* 0x0000000710007c0c */ /* 0x000fc4000c701270 */
[C---:B------:R-:W-:Y:S02]  /*0160*/  ISETP.LT.AND P1, PT, R16.reuse, UR7, !P1 ;  /* 0x0000000710007c0c */ /* 0x040fe4000cf21270 */
[C---:B------:R-:W-:Y:S02]  /*0170*/  ISETP.LT.AND P2, PT, R16.reuse, UR7, !P2 ;  /* 0x0000000710007c0c */ /* 0x040fe4000d741270 */
[----:B------:R-:W-:Y:S01]  /*0180*/  ISETP.LT.AND P3, PT, R16, UR7, !P3 ;  /* 0x0000000710007c0c */ /* 0x000fe2000df61270 */
[----:B------:R-:W1:Y:S06]  /*0190*/  LDCU.64 UR6, c[0x0][0x358] ;  /* 0x00006b00ff0677ac */ /* 0x000e6c0008000a00 */
[----:B------:R-:W2:Y:S02]  /*01a0*/  @P0 LDC.64 R2, c[0x0][0x380] ;  /* 0x0000e000ff020b82 */ /* 0x000ea40000000a00 */
[----:B------:R-:W-:-:S02]  /*01b0*/  @P1 VIADD R5, R18, 0x8 ;  /* 0x0000000812051836 */ /* 0x000fc40000000000 */
[----:B0-----:R-:W-:Y:S02]  /*01c0*/  VIADD R16, R16, UR4 ;  /* 0x0000000410107c36 */ /* 0x001fe40008000000 */
[C---:B------:R-:W-:Y:S02]  /*01d0*/  @P2 VIADD R7, R18.reuse, 0x10 ;  /* 0x0000001012072836 */ /* 0x040fe40000000000 */
[----:B------:R-:W0:Y:S01]  /*01e0*/  @P1 LDC R4, c[0x0][0x390] ;  /* 0x0000e400ff041b82 */ /* 0x000e220000000800 */
[--C-:B------:R-:W-:Y:S01]  /*01f0*/  SHF.R.S32.HI R17, RZ, 0x1f, R16.reuse ;  /* 0x0000001fff117819 */ /* 0x100fe20000011410 */
[C---:B------:R-:W-:Y:S02]  /*0200*/  @P3 VIADD R8, R18.reuse, 0x18 ;  /* 0x0000001812083836 */ /* 0x040fe40000000000 */
[----:B----4-:R-:W-:-:S04]  /*0210*/  @P0 IMAD.WIDE R20, R18, UR8, R16 ;  /* 0x0000000812140c25 */ /* 0x010fc8000f8e0210 */
[----:B------:R-:W3:Y:S08]  /*0220*/  @P2 LDC R6, c[0x0][0x390] ;  /* 0x0000e400ff062b82 */ /* 0x000ef00000000800 */
[----:B------:R-:W4:Y:S01]  /*0230*/  @P3 LDC R9, c[0x0][0x390] ;  /* 0x0000e400ff093b82 */ /* 0x000f220000000800 */
[----:B--2---:R-:W-:-:S04]  /*0240*/  @P0 LEA R2, P4, R20, R2, 0x3 ;  /* 0x0000000214020211 */ /* 0x004fc800078818ff */
[----:B------:R-:W-:-:S03]  /*0250*/  @P0 LEA.HI.X R3, R20, R3, R21, 0x3, P4 ;  /* 0x0000000314030211 */ /* 0x000fc600020f1c15 */
[----:B------:R-:W2:Y:S01]  /*0260*/  @P1 LDC.64 R10, c[0x0][0x380] ;  /* 0x0000e000ff0a1b82 */ /* 0x000ea20000000a00 */
[--C-:B0-----:R-:W-:Y:S02]  /*0270*/  @P1 IMAD.WIDE R4, R5, R4, R16.reuse ;  /* 0x0000000405041225 */ /* 0x101fe400078e0210 */
[----:B-1----:R-:W5:Y:S05]  /*0280*/  @P0 LDG.E.64.CONSTANT R2, desc[UR6][R2.64] ;  /* 0x0000000602020981 */ /* 0x002f6a000c1e9b00 */
[----:B------:R-:W0:Y:S01]  /*0290*/  @P2 LDC.64 R12, c[0x0][0x380] ;  /* 0x0000e000ff0c2b82 */ /* 0x000e220000000a00 */
[----:B---3--:R-:W-:-:S07]  /*02a0*/  @P2 IMAD.WIDE R6, R7, R6, R16 ;  /* 0x0000000607062225 */ /* 0x008fce00078e0210 */
[----:B------:R-:W1:Y:S01]  /*02b0*/  @P3 LDC.64 R14, c[0x0][0x380] ;  /* 0x0000e000ff0e3b82 */ /* 0x000e620000000a00 */
[----:B----4-:R-:W-:Y:S01]  /*02c0*/  @P3 IMAD.WIDE R8, R8, R9, R16 ;  /* 0x0000000908083225 */ /* 0x010fe200078e0210 */
[----:B--2---:R-:W-:-:S04]  /*02d0*/  @P1 LEA R10, P4, R4, R10, 0x3 ;  /* 0x0000000a040a1211 */ /* 0x004fc800078818ff */
[----:B------:R-:W-:Y:S02]  /*02e0*/  @P1 LEA.HI.X R11, R4, R11, R5, 0x3, P4 ;  /* 0x0000000b040b1211 */ /* 0x000fe400020f1c05 */
[----:B0-----:R-:W-:-:S04]  /*02f0*/  @P2 LEA R12, P5, R6, R12, 0x3 ;  /* 0x0000000c060c2211 */ /* 0x001fc800078a18ff */
[----:B------:R-:W2:Y:S01]  /*0300*/  @P1 LDG.E.64.CONSTANT R10, desc[UR6][R10.64] ;  /* 0x000000060a0a1981 */ /* 0x000ea2000c1e9b00 */
[----:B------:R-:W-:Y:S02]  /*0310*/  @P2 LEA.HI.X R13, R6, R13, R7, 0x3, P5 ;  /* 0x0000000d060d2211 */ /* 0x000fe400028f1c07 */
[----:B-1----:R-:W-:-:S04]  /*0320*/  @P3 LEA R14, P6, R8, R14, 0x3 ;  /* 0x0000000e080e3211 */ /* 0x002fc800078c18ff */
[----:B------:R-:W3:Y:S01]  /*0330*/  @P2 LDG.E.64.CONSTANT R12, desc[UR6][R12.64] ;  /* 0x000000060c0c2981 */ /* 0x000ee2000c1e9b00 */
[----:B------:R-:W-:-:S06]  /*0340*/  @P3 LEA.HI.X R15, R8, R15, R9, 0x3, P6 ;  /* 0x0000000f080f3211 */ /* 0x000fcc00030f1c09 */
[----:B------:R-:W4:Y:S01]  /*0350*/  @P3 LDG.E.64.CONSTANT R14, desc[UR6][R14.64] ;  /* 0x000000060e0e3981 */ /* 0x000f22000c1e9b00 */
[----:B------:R-:W-:Y:S02]  /*0360*/  UMOV UR4, 0x400 ;  /* 0x0000040000047882 */ /* 0x000fe40000000000 */
[----:B-----5:R-:W-:-:S06]  /*0370*/  ULEA UR4, UR5, UR4, 0x18 ;  /* 0x0000000405047291 */ /* 0x020fcc000f8ec0ff */
[----:B------:R-:W-:-:S05]  /*0380*/  LEA R4, R19, UR4, 0x3 ;  /* 0x0000000413047c11 */ /* 0x000fca000f8e18ff */
[--C-:B------:R-:W-:Y:S02]  /*0390*/  IMAD R21, R0, 0x108, R4.reuse ;  /* 0x0000010800157824 */ /* 0x100fe400078e0204 */
[----:B------:R-:W-:-:S04]  /*03a0*/  IMAD R19, R19, 0x100, R4 ;  /* 0x0000010013137824 */ /* 0x000fc800078e0204 */
[----:B------:R-:W-:Y:S01]  /*03b0*/  IMAD R0, R0, 0x8, R19 ;  /* 0x0000000800007824 */ /* 0x000fe200078e0213 */
[----:B------:R-:W-:Y:S01]  /*03c0*/  USHF.R.S32.HI UR4, URZ, 0x1f, UR8 ;  /* 0x0000001fff047899 */ /* 0x000fe20008011408 */
[----:B------:R-:W-:-:S03]  /*03d0*/  SHF.R.S32.HI R19, RZ, 0x1f, R18 ;  /* 0x0000001fff137819 */ /* 0x000fc60000011412 */
[----:B------:R-:W-:Y:S01]  /*03e0*/  IMAD.WIDE.U32 R18, R16, UR8, R18 ;  /* 0x0000000810127c25 */ /* 0x000fe2000f8e0012 */
[----:B------:R0:W-:Y:S04]  /*03f0*/  @P0 STS.64 [R21], R2 ;  /* 0x0000000215000388 */ /* 0x0001e80000000a00 */
[----:B--2---:R-:W-:Y:S04]  /*0400*/  @P1 STS.64 [R21+0x840], R10 ;  /* 0x0008400a15001388 */ /* 0x004fe80000000a00 */
[----:B---3--:R-:W-:Y:S04]  /*0410*/  @P2 STS.64 [R21+0x1080], R12 ;  /* 0x0010800c15002388 */ /* 0x008fe80000000a00 */
[----:B----4-:R-:W-:Y:S01]  /*0420*/  @P3 STS.64 [R21+0x18c0], R14 ;  /* 0x0018c00e15003388 */ /* 0x010fe20000000a00 */
[----:B------:R-:W-:Y:S01]  /*0430*/  BAR.SYNC.DEFER_BLOCKING 0x0 ;  /* 0x0000000000007b1d */ /* 0x000fe20000010000 */
[----:B0-----:R-:W-:-:S05]  /*0440*/  IMAD R3, R17, UR8, RZ ;  /* 0x0000000811037c24 */ /* 0x001fca000f8e02ff */
[----:B------:R-:W0:Y:S04]  /*0450*/  @P0 LDS.64 R4, [R0] ;  /* 0x0000000000040984 */ /* 0x000e280000000a00 */
[----:B------:R-:W1:Y:S04]  /*0460*/  @P1 LDS.64 R6, [R0+0x40] ;  /* 0x0000400000061984 */ /* 0x000e680000000a00 */
[----:B------:R-:W2:Y:S01]  /*0470*/  @P2 LDS.64 R8, [R0+0x80] ;  /* 0x0000800000082984 */ /* 0x000ea20000000a00 */
[----:B------:R-:W-:Y:S01]  /*0480*/  IMAD R3, R16, UR4, R3 ;  /* 0x0000000410037c24 */ /* 0x000fe2000f8e0203 */
[----:B------:R-:W-:-:S03]  /*0490*/  LEA R2, P4, R18, UR10, 0x3 ;  /* 0x0000000a12027c11 */ /* 0x000fc6000f8818ff */
[----:B------:R-:W-:-:S05]  /*04a0*/  IMAD.IADD R3, R19, 0x1, R3 ;  /* 0x0000000113037824 */ /* 0x000fca00078e0203 */
[----:B------:R-:W-:-:S05]  /*04b0*/  LEA.HI.X R3, R18, UR11, R3, 0x3, P4 ;  /* 0x0000000b12037c11 */ /* 0x000fca000a0f1c03 */
[----:B0-----:R0:W-:Y:S04]  /*04c0*/  @P0 STG.E.64 desc[UR6][R2.64], R4 ;  /* 0x0000000402000986 */ /* 0x0011e8000c101b06 */
[----:B-1----:R0:W-:Y:S04]  /*04d0*/  @P1 STG.E.64 desc[UR6][R2.64+0x40], R6 ;  /* 0x0000400602001986 */ /* 0x0021e8000c101b06 */
[----:B--2---:R0:W-:Y:S01]  /*04e0*/  @P2 STG.E.64 desc[UR6][R2.64+0x80], R8 ;  /* 0x0000800802002986 */ /* 0x0041e2000c101b06 */
[----:B------:R-:W-:Y:S05]  /*04f0*/  @!P3 EXIT ;  /* 0x000000000000b94d */ /* 0x000fea0003800000 */
[----:B0-----:R-:W0:Y:S04]  /*0500*/  LDS.64 R4, [R0+0xc0] ;  /* 0x0000c00000047984 */ /* 0x001e280000000a00 */
[----:B0-----:R-:W-:Y:S01]  /*0510*/  STG.E.64 desc[UR6][R2.64+0xc0], R4 ;  /* 0x0000c00402007986 */ /* 0x001fe2000c101b06 */
[----:B------:R-:W-:Y:S05]  /*0520*/  EXIT ;  /* 0x000000000000794d */ /* 0x000fea0003800000 */
.L_x_0:
[----:B------:R-:W-:-:S00]  /*0530*/  BRA `(.L_x_0) ;  /* 0xfffffffc00fc7947 */ /* 0x000fc0000383ffff */
[----:B------:R-:W-:-:S00]  /*0540*/  NOP ;  /* 0x0000000000007918 */ /* 0x000fc00000000000 */
        /* <DEDUP_REMOVED lines=11> */
.L_x_3:


//--------------------- .text._Z15set_zero_doublePdm --------------------------
	.section	.text._Z15set_zero_doublePdm,"ax",@progbits
	.align	128
        .global         _Z15set_zero_doublePdm
        .type           _Z15set_zero_doublePdm,@function
        .size           _Z15set_zero_doublePdm,(.L_x_4 - _Z15set_zero_doublePdm)
        .other          _Z15set_zero_doublePdm,@"STO_CUDA_ENTRY STV_DEFAULT"
_Z15set_zero_doublePdm:
.text._Z15set_zero_doublePdm:
[----:B------:R-:W-:Y:S01]  /*0000*/  LDC R1, c[0x0][0x37c] ;  /* 0x0000df00ff017b82 */ /* 0x000fe20000000800 */
[----:B------:R-:W0:Y:S07]  /*0010*/  S2R R2, SR_TID.X ;  /* 0x0000000000027919 */ /* 0x000e2e0000002100 */
[----:B------:R-:W0:Y:S01]  /*0020*/  S2UR UR4, SR_CTAID.X ;  /* 0x00000000000479c3 */ /* 0x000e220000002500 */
[----:B------:R-:W1:Y:S01]  /*0030*/  LDCU.64 UR6, c[0x0][0x388] ;  /* 0x00007100ff0677ac */ /* 0x000e620008000a00 */
[----:B------:R-:W-:-:S06]  /*0040*/  IMAD.MOV.U32 R3, RZ, RZ, RZ ;  /* 0x000000ffff037224 */ /* 0x000fcc00078e00ff */
[----:B------:R-:W0:Y:S02]  /*0050*/  LDC R5, c[0x0][0x360] ;  /* 0x0000d800ff057b82 */ /* 0x000e240000000800 */
[----:B0-----:R-:W-:-:S03]  /*0060*/  IMAD.WIDE.U32 R2, R5, UR4, R2 ;  /* 0x0000000405027c25 */ /* 0x001fc6000f8e0002 */
[----:B-1----:R-:W-:-:S04]  /*0070*/  ISETP.GE.U32.AND P0, PT, R2, UR6, PT ;  /* 0x0000000602007c0c */ /* 0x002fc8000bf06070 */
[----:B------:R-:W-:-:S13]  /*0080*/  ISETP.GE.U32.AND.EX P0, PT, R3, UR7, PT, P0 ;  /* 0x0000000703007c0c */ /* 0x000fda000bf06100 */
[----:B------:R-:W-:Y:S05]  /*0090*/  @P0 EXIT ;  /* 0x000000000000094d */ /* 0x000fea0003800000 */
[----:B------:R-:W0:Y:S01]  /*00a0*/  LDCU.64 UR6, c[0x0][0x380] ;  /* 0x00007000ff0677ac */ /* 0x000e220008000a00 */
[----:B------:R-:W1:Y:S01]  /*00b0*/  LDCU.64 UR4, c[0x0][0x358] ;  /* 0x00006b00ff0477ac */ /* 0x000e620008000a00 */
[----:B0-----:R-:W-:-:S04]  /*00c0*/  LEA R4, P0, R2, UR6, 0x3 ;  /* 0x0000000602047c11 */ /* 0x001fc8000f8018ff */
[----:B------:R-:W-:-:S05]  /*00d0*/  LEA.HI.X R5, R2, UR7, R3, 0x3, P0 ;  /* 0x0000000702057c11 */ /* 0x000fca00080f1c03 */
[----:B-1----:R-:W-:Y:S01]  /*00e0*/  STG.E.64 desc[UR4][R4.64], RZ ;  /* 0x000000ff04007986 */ /* 0x002fe2000c101b04 */
[----:B------:R-:W-:Y:S05]  /*00f0*/  EXIT ;  /* 0x000000000000794d */ /* 0x000fea0003800000 */
.L_x_1:
        /* <DEDUP_REMOVED lines=16> */
.L_x_4:


//--------------------- .text._Z18init_random_doublePdmm --------------------------
	.section	.text._Z18init_random_doublePdmm,"ax",@progbits
	.align	128
        .global         _Z18init_random_doublePdmm
        .type           _Z18init_random_doublePdmm,@function
        .size           _Z18init_random_doublePdmm,(.L_x_5 - _Z18init_random_doublePdmm)
        .other          _Z18init_random_doublePdmm,@"STO_CUDA_ENTRY STV_DEFAULT"
_Z18init_random_doublePdmm:
.text._Z18init_random_doublePdmm:
        /* <DEDUP_REMOVED lines=10> */
[----:B------:R-:W0:Y:S01]  /*00a0*/  LDC.64 R6, c[0x0][0x390] ;  /* 0x0000e400ff067b82 */ /* 0x000e220000000a00 */
[----:B------:R-:W1:Y:S01]  /*00b0*/  LDCU.64 UR6, c[0x0][0x380] ;  /* 0x00007000ff0677ac */ /* 0x000e620008000a00 */
[----:B------:R-:W-:Y:S02]  /*00c0*/  IMAD.MOV.U32 R10, RZ, RZ, 0x0 ;  /* 0x00000000ff0a7424 */ /* 0x000fe400078e00ff */
[----:B------:R-:W-:Y:S01]  /*00d0*/  IMAD.MOV.U32 R11, RZ, RZ, 0x40000000 ;  /* 0x40000000ff0b7424 */ /* 0x000fe200078e00ff */
[----:B------:R-:W2:Y:S01]  /*00e0*/  LDCU.64 UR4, c[0x0][0x358] ;  /* 0x00006b00ff0477ac */ /* 0x000ea20008000a00 */
[----:B0-----:R-:W-:-:S04]  /*00f0*/  IADD3 R5, P0, PT, R2, R6, RZ ;  /* 0x0000000602057210 */ /* 0x001fc80007f1e0ff */
[----:B------:R-:W-:-:S04]  /*0100*/  IADD3 R5, P1, PT, R5, 0x7f4a7c15, RZ ;  /* 0x7f4a7c1505057810 */ /* 0x000fc80007f3e0ff */
[----:B------:R-:W-:Y:S02]  /*0110*/  IADD3.X R6, PT, PT, R3, -0x61c88647, R7, P1, P0 ;  /* 0x9e3779b903067810 */ /* 0x000fe40000fe0407 */
[----:B-1----:R-:W-:Y:S02]  /*0120*/  LEA R8, P0, R2, UR6, 0x3 ;  /* 0x0000000602087c11 */ /* 0x002fe4000f8018ff */
[--C-:B------:R-:W-:Y:S02]  /*0130*/  SHF.R.U32.HI R4, RZ, 0x1e, R6.reuse ;  /* 0x0000001eff047819 */ /* 0x100fe40000011606 */
[----:B------:R-:W-:Y:S02]  /*0140*/  SHF.R.U64 R0, R5, 0x1e, R6 ;  /* 0x0000001e05007819 */ /* 0x000fe40000001206 */
[----:B------:R-:W-:Y:S02]  /*0150*/  LOP3.LUT R4, R4, R6, RZ, 0x3c, !PT ;  /* 0x0000000604047212 */ /* 0x000fe400078e3cff */
[----:B------:R-:W-:-:S02]  /*0160*/  LOP3.LUT R0, R0, R5, RZ, 0x3c, !PT ;  /* 0x0000000500007212 */ /* 0x000fc400078e3cff */
[----:B------:R-:W-:Y:S01]  /*0170*/  LEA.HI.X R9, R2, UR7, R3, 0x3, P0 ;  /* 0x0000000702097c11 */ /* 0x000fe200080f1c03 */
[----:B------:R-:W-:Y:S02]  /*0180*/  IMAD R7, R4, 0x1ce4e5b9, RZ ;  /* 0x1ce4e5b904077824 */ /* 0x000fe400078e02ff */
[----:B------:R-:W-:-:S04]  /*0190*/  IMAD.WIDE.U32 R4, R0, 0x1ce4e5b9, RZ ;  /* 0x1ce4e5b900047825 */ /* 0x000fc800078e00ff */
[----:B------:R-:W-:-:S04]  /*01a0*/  IMAD R7, R0, -0x40a7b893, R7 ;  /* 0xbf58476d00077824 */ /* 0x000fc800078e0207 */
[----:B------:R-:W-:-:S05]  /*01b0*/  IMAD.IADD R0, R5, 0x1, R7 ;  /* 0x0000000105007824 */ /* 0x000fca00078e0207 */
[--C-:B------:R-:W-:Y:S02]  /*01c0*/  SHF.R.U32.HI R5, RZ, 0x1b, R0.reuse ;  /* 0x0000001bff057819 */ /* 0x100fe40000011600 */
[----:B------:R-:W-:Y:S02]  /*01d0*/  SHF.R.U64 R7, R4, 0x1b, R0 ;  /* 0x0000001b04077819 */ /* 0x000fe40000001200 */
[----:B------:R-:W-:Y:S02]  /*01e0*/  LOP3.LUT R5, R5, R0, RZ, 0x3c, !PT ;  /* 0x0000000005057212 */ /* 0x000fe400078e3cff */
[----:B------:R-:W-:-:S03]  /*01f0*/  LOP3.LUT R0, R7, R4, RZ, 0x3c, !PT ;  /* 0x0000000407007212 */ /* 0x000fc600078e3cff */
[----:B------:R-:W-:Y:S02]  /*0200*/  IMAD R7, R5, 0x133111eb, RZ ;  /* 0x133111eb05077824 */ /* 0x000fe400078e02ff */
[----:B------:R-:W-:-:S04]  /*0210*/  IMAD.WIDE.U32 R4, R0, 0x133111eb, RZ ;  /* 0x133111eb00047825 */ /* 0x000fc800078e00ff */
[----:B------:R-:W-:-:S04]  /*0220*/  IMAD R7, R0, -0x6b2fb645, R7 ;  /* 0x94d049bb00077824 */ /* 0x000fc800078e0207 */
[----:B------:R-:W-:-:S05]  /*0230*/  IMAD.IADD R7, R5, 0x1, R7 ;  /* 0x0000000105077824 */ /* 0x000fca00078e0207 */
[--C-:B------:R-:W-:Y:S02]  /*0240*/  SHF.R.U64 R4, R4, 0xb, R7.reuse ;  /* 0x0000000b04047819 */ /* 0x100fe40000001207 */
[--C-:B------:R-:W-:Y:S02]  /*0250*/  SHF.R.U32.HI R5, RZ, 0xa, R7.reuse ;  /* 0x0000000aff057819 */ /* 0x100fe40000011607 */
[----:B------:R-:W-:Y:S02]  /*0260*/  SHF.R.U32.HI R7, RZ, 0xb, R7 ;  /* 0x0000000bff077819 */ /* 0x000fe40000011607 */
[----:B------:R-:W-:-:S04]  /*0270*/  LOP3.LUT R6, R5, R4, RZ, 0x3c, !PT ;  /* 0x0000000405067212 */ /* 0x000fc800078e3cff */
[----:B------:R-:W0:Y:S02]  /*0280*/  I2F.F64.U64 R4, R6 ;  /* 0x0000000600047312 */ /* 0x000e240000301800 */
[----:B0-----:R-:W-:-:S08]  /*0290*/  DMUL R4, R4, 1.1102230246251565404e-16 ;  /* 0x3ca0000004047828 */ /* 0x001fd00000000000 */
[----:B------:R-:W-:-:S07]  /*02a0*/  DFMA R4, R4, R10, -1 ;  /* 0xbff000000404742b */ /* 0x000fce000000000a */
[----:B--2---:R-:W-:Y:S01]  /*02b0*/  STG.E.64 desc[UR4][R8.64], R4 ;  /* 0x0000000408007986 */ /* 0x004fe2000c101b04 */
[----:B------:R-:W-:Y:S05]  /*02c0*/  EXIT ;  /* 0x000000000000794d */ /* 0x000fea0003800000 */
.L_x_2:
        /* <DEDUP_REMOVED lines=11> */
.L_x_5:


//--------------------- .nv.shared._Z20transpose_tiled_rectIdLi32ELi8EEvPKT_PS0_iiiii --------------------------
	.section	.nv.shared._Z20transpose_tiled_rectIdLi32ELi8EEvPKT_PS0_iiiii,"aw",@nobits
	.sectionflags	@""
	.align	8
.nv.shared._Z20transpose_tiled_rectIdLi32ELi8EEvPKT_PS0_iiiii:
	.zero		9472


//--------------------- .nv.shared.reserved.0     --------------------------
	.section	.nv.shared.reserved.0,"aw",@nobits
	.weak		__nv_reservedSMEM_offset_0_alias
	.size		__nv_reservedSMEM_offset_0_alias, 0, 64
	.other		__nv_reservedSMEM_offset_0_alias,@"STO_CUDA_RESERVED_SHARED STV_DEFAULT"
__nv_reservedSMEM_offset_0_alias:
	.zero		0
	.zero		64


//--------------------- .nv.constant0._Z20transpose_tiled_rectIdLi32ELi8EEvPKT_PS0_iiiii --------------------------
	.section	.nv.constant0._Z20transpose_tiled_rectIdLi32ELi8EEvPKT_PS0_iiiii,"a",@progbits
	.sectionflags	@""
	.align	4
.nv.constant0._Z20transpose_tiled_rectIdLi32ELi8EEvPKT_PS0_iiiii:
	.zero		932


//--------------------- .nv.constant0._Z15set_zero_doublePdm --------------------------
	.section	.nv.constant0._Z15set_zero_doublePdm,"a",@progbits
	.sectionflags	@""
	.align	4
.nv.constant0._Z15set_zero_doublePdm:
	.zero		912


//--------------------- .nv.constant0._Z18init_random_doublePdmm --------------------------
	.section	.nv.constant0._Z18init_random_doublePdmm,"a",@progbits
	.sectionflags	@""
	.align	4
.nv.constant0._Z18init_random_doublePdmm:
	.zero		920


//--------------------- SYMBOLS --------------------------

	.type		.nv.reservedSmem.offset0,@object
	.size		.nv.reservedSmem.offset0,0x4
	.type		.nv.reservedSmem.cap,@object
	.size		.nv.reservedSmem.cap,0x4
